	.headerflags	@"EF_CUDA_TEXMODE_UNIFIED EF_CUDA_64BIT_ADDRESS EF_CUDA_ACCELERATORS EF_CUDA_SM90 EF_CUDA_VIRTUAL_SM(EF_CUDA_SM90)"
	.elftype	@"ET_EXEC"


//--------------------- .nv.info                  --------------------------
	.section	.nv.info,"",@"SHT_CUDA_INFO"
	.align	4


	//----- nvinfo : EIATTR_REGCOUNT
	.align		4
        /*0000*/ 	.byte	0x04, 0x2f
        /*0002*/ 	.short	(.L_3 - .L_2)
	.align		4
.L_2:
        /*0004*/ 	.word	index@(triton_poi_fused__native_batch_norm_legit_no_training_leaky_relu_38)
        /*0008*/ 	.word	0x00000010


	//----- nvinfo : EIATTR_MIN_STACK_SIZE
	.align		4
.L_3:
        /*000c*/ 	.byte	0x04, 0x12
        /*000e*/ 	.short	(.L_5 - .L_4)
	.align		4
.L_4:
        /*0010*/ 	.word	index@(triton_poi_fused__native_batch_norm_legit_no_training_leaky_relu_38)
        /*0014*/ 	.word	0x00000000


	//----- nvinfo : EIATTR_FRAME_SIZE
	.align		4
.L_5:
        /*0018*/ 	.byte	0x04, 0x11
        /*001a*/ 	.short	(.L_7 - .L_6)
	.align		4
.L_6:
        /*001c*/ 	.word	index@(triton_poi_fused__native_batch_norm_legit_no_training_leaky_relu_38)
        /*0020*/ 	.word	0x00000000


	//----- nvinfo : EIATTR_MIN_STACK_SIZE
	.align		4
.L_7:
        /*0024*/ 	.byte	0x04, 0x12
        /*0026*/ 	.short	(.L_9 - .L_8)
	.align		4
.L_8:
        /*0028*/ 	.word	index@(triton_poi_fused__native_batch_norm_legit_no_training_leaky_relu_38)
        /*002c*/ 	.word	0x00000000
.L_9:


//--------------------- .nv.info.triton_poi_fused__native_batch_norm_legit_no_training_leaky_relu_38 --------------------------
	.section	.nv.info.triton_poi_fused__native_batch_norm_legit_no_training_leaky_relu_38,"",@"SHT_CUDA_INFO"
	.sectionflags	@""
	.align	4


	//----- nvinfo : EIATTR_CUDA_API_VERSION
	.align		4
        /*0000*/ 	.byte	0x04, 0x37
        /*0002*/ 	.short	(.L_11 - .L_10)
.L_10:
        /*0004*/ 	.word	0x0000007c


	//----- nvinfo : EIATTR_KPARAM_INFO
	.align		4
.L_11:
        /*0008*/ 	.byte	0x04, 0x17
        /*000a*/ 	.short	(.L_13 - .L_12)
.L_12:
        /*000c*/ 	.word	0x00000000
        /*0010*/ 	.short	0x0006
        /*0012*/ 	.short	0x0030
        /*0014*/ 	.byte	0x00, 0xf0, 0x11, 0x00


	//----- nvinfo : EIATTR_KPARAM_INFO
	.align		4
.L_13:
        /*0018*/ 	.byte	0x04, 0x17
        /*001a*/ 	.short	(.L_15 - .L_14)
.L_14:
        /*001c*/ 	.word	0x00000000
        /*0020*/ 	.short	0x0005
        /*0022*/ 	.short	0x0028
        /*0024*/ 	.byte	0x00, 0xf4, 0x21, 0x00


	//----- nvinfo : EIATTR_KPARAM_INFO
	.align		4
.L_15:
        /*0028*/ 	.byte	0x04, 0x17
        /*002a*/ 	.short	(.L_17 - .L_16)
.L_16:
        /*002c*/ 	.word	0x00000000
        /*0030*/ 	.short	0x0004
        /*0032*/ 	.short	0x0020
        /*0034*/ 	.byte	0x00, 0xf4, 0x21, 0x00


	//----- nvinfo : EIATTR_KPARAM_INFO
	.align		4
.L_17:
        /*0038*/ 	.byte	0x04, 0x17
        /*003a*/ 	.short	(.L_19 - .L_18)
.L_18:
        /*003c*/ 	.word	0x00000000
        /*0040*/ 	.short	0x0003
        /*0042*/ 	.short	0x0018
        /*0044*/ 	.byte	0x00, 0xf4, 0x21, 0x00


	//----- nvinfo : EIATTR_KPARAM_INFO
	.align		4
.L_19:
        /*0048*/ 	.byte	0x04, 0x17
        /*004a*/ 	.short	(.L_21 - .L_20)
.L_20:
        /*004c*/ 	.word	0x00000000
        /*0050*/ 	.short	0x0002
        /*0052*/ 	.short	0x0010
        /*0054*/ 	.byte	0x00, 0xf4, 0x21, 0x00


	//----- nvinfo : EIATTR_KPARAM_INFO
	.align		4
.L_21:
        /*0058*/ 	.byte	0x04, 0x17
        /*005a*/ 	.short	(.L_23 - .L_22)
.L_22:
        /*005c*/ 	.word	0x00000000
        /*0060*/ 	.short	0x0001
        /*0062*/ 	.short	0x0008
        /*0064*/ 	.byte	0x00, 0xf4, 0x21, 0x00


	//----- nvinfo : EIATTR_KPARAM_INFO
	.align		4
.L_23:
        /*0068*/ 	.byte	0x04, 0x17
        /*006a*/ 	.short	(.L_25 - .L_24)
.L_24:
        /*006c*/ 	.word	0x00000000
        /*0070*/ 	.short	0x0000
        /*0072*/ 	.short	0x0000
        /*0074*/ 	.byte	0x00, 0xf4, 0x21, 0x00


	//----- nvinfo : EIATTR_SPARSE_MMA_MASK
	.align		4
.L_25:
        /*0078*/ 	.byte	0x03, 0x50
        /*007a*/ 	.short	0x0000


	//----- nvinfo : EIATTR_MAXREG_COUNT
	.align		4
        /*007c*/ 	.byte	0x03, 0x1b
        /*007e*/ 	.short	0x00ff


	//----- nvinfo : EIATTR_EXIT_INSTR_OFFSETS
	.align		4
        /*0080*/ 	.byte	0x04, 0x1c
        /*0082*/ 	.short	(.L_27 - .L_26)


	//   ....[0]....
.L_26:
        /*0084*/ 	.word	0x000003d0


	//----- nvinfo : EIATTR_REQNTID
	.align		4
.L_27:
        /*0088*/ 	.byte	0x04, 0x10
        /*008a*/ 	.short	(.L_29 - .L_28)
.L_28:
        /*008c*/ 	.word	0x00000080
        /*0090*/ 	.word	0x00000001
        /*0094*/ 	.word	0x00000001


	//----- nvinfo : EIATTR_CBANK_PARAM_SIZE
	.align		4
.L_29:
        /*0098*/ 	.byte	0x03, 0x19
        /*009a*/ 	.short	0x0034


	//----- nvinfo : EIATTR_PARAM_CBANK
	.align		4
        /*009c*/ 	.byte	0x04, 0x0a
        /*009e*/ 	.short	(.L_31 - .L_30)
	.align		4
.L_30:
        /*00a0*/ 	.word	index@(.nv.constant0.triton_poi_fused__native_batch_norm_legit_no_training_leaky_relu_38)
        /*00a4*/ 	.short	0x0210
        /*00a6*/ 	.short	0x0034


	//----- nvinfo : EIATTR_SW_WAR
	.align		4
.L_31:
        /*00a8*/ 	.byte	0x04, 0x36
        /*00aa*/ 	.short	(.L_33 - .L_32)
.L_32:
        /*00ac*/ 	.word	0x00000008
.L_33:


//--------------------- .nv.callgraph             --------------------------
	.section	.nv.callgraph,"",@"SHT_CUDA_CALLGRAPH"
	.align	4
	.sectionentsize	8
	.align		4
        /*0000*/ 	.word	0x00000000
	.align		4
        /*0004*/ 	.word	0xffffffff
	.align		4
        /*0008*/ 	.word	0x00000000
	.align		4
        /*000c*/ 	.word	0xfffffffe
	.align		4
        /*0010*/ 	.word	0x00000000
	.align		4
        /*0014*/ 	.word	0xfffffffd
	.align		4
        /*0018*/ 	.word	0x00000000
	.align		4
        /*001c*/ 	.word	0xfffffffc


//--------------------- .nv.constant4             --------------------------
	.section	.nv.constant4,"a",@progbits
	.align	8
	.align		8
.nv.constant4:
        /*0000*/ 	.dword	_$_str
	.align		8
        /*0008*/ 	.dword	_$_str_$_2


//--------------------- .text.triton_poi_fused__native_batch_norm_legit_no_training_leaky_relu_38 --------------------------
	.section	.text.triton_poi_fused__native_batch_norm_legit_no_training_leaky_relu_38,"ax",@progbits
	.align	128
        .global         triton_poi_fused__native_batch_norm_legit_no_training_leaky_relu_38
        .type           triton_poi_fused__native_batch_norm_legit_no_training_leaky_relu_38,@function
        .size           triton_poi_fused__native_batch_norm_legit_no_training_leaky_relu_38,(.L_x_1 - triton_poi_fused__native_batch_norm_legit_no_training_leaky_relu_38)
        .other          triton_poi_fused__native_batch_norm_legit_no_training_leaky_relu_38,@"STO_CUDA_ENTRY STV_DEFAULT"
triton_poi_fused__native_batch_norm_legit_no_training_leaky_relu_38:
.text.triton_poi_fused__native_batch_norm_legit_no_training_leaky_relu_38:
[----:B------:R-:W-:Y:S01]  /*0000*/  LDC R1, c[0x0][0x28] ;  /* 0x00000a00ff017b82 */ /* 0x000fe20000000800 */
[----:B------:R-:W1:Y:S07]  /*0010*/  S2R R0, SR_TID.X ;  /* 0x0000000000007919 */ /* 0x000e6e0000002100 */
[----:B------:R-:W2:Y:S01]  /*0020*/  LDC.64 R2, c[0x0][0x228] ;  /* 0x00008a00ff027b82 */ /* 0x000ea20000000a00 */
[----:B------:R-:W-:Y:S01]  /*0030*/  ULDC.64 UR4, c[0x0][0x208] ;  /* 0x0000820000047ab9 */ /* 0x000fe20000000a00 */
[----:B------:R-:W3:Y:S06]  /*0040*/  S2R R7, SR_CTAID.X ;  /* 0x0000000000077919 */ /* 0x000eec0000002500 */
[----:B------:R-:W4:Y:S08]  /*0050*/  LDC.64 R8, c[0x0][0x230] ;  /* 0x00008c00ff087b82 */ /* 0x000f300000000a00 */
[----:B------:R-:W5:Y:S01]  /*0060*/  LDC.64 R10, c[0x0][0x238] ;  /* 0x00008e00ff0a7b82 */ /* 0x000f620000000a00 */
[----:B-1----:R-:W-:-:S02]  /*0070*/  SHF.L.U32 R0, R0, 0x1, RZ ;  /* 0x0000000100007819 */ /* 0x002fc400000006ff */
[----:B---3--:R-:W-:Y:S02]  /*0080*/  SHF.R.S32.HI R5, RZ, 0x17, R7 ;  /* 0x00000017ff057819 */ /* 0x008fe40000011407 */
[----:B------:R-:W-:Y:S02]  /*0090*/  LOP3.LUT R0, R0, 0xfe, RZ, 0xc0, !PT ;  /* 0x000000fe00007812 */ /* 0x000fe400078ec0ff */
[----:B------:R-:W-:Y:S02]  /*00a0*/  SGXT R5, R5, 0x1 ;  /* 0x000000010505781a */ /* 0x000fe40000000200 */
[----:B------:R-:W-:Y:S02]  /*00b0*/  LEA R0, R7, R0, 0x8 ;  /* 0x0000000007007211 */ /* 0x000fe400078e40ff */
[----:B------:R-:W1:Y:S02]  /*00c0*/  LDC.64 R6, c[0x0][0x220] ;  /* 0x00008800ff067b82 */ /* 0x000e640000000a00 */
[----:B------:R-:W-:-:S04]  /*00d0*/  LEA.HI R5, R5, R0, RZ, 0xa ;  /* 0x0000000005057211 */ /* 0x000fc800078f50ff */
[----:B------:R-:W-:-:S04]  /*00e0*/  LOP3.LUT R5, R5, 0xfffffc00, RZ, 0xc0, !PT ;  /* 0xfffffc0005057812 */ /* 0x000fc800078ec0ff */
[----:B------:R-:W-:Y:S02]  /*00f0*/  IADD3 R13, R0, -R5, RZ ;  /* 0x80000005000d7210 */ /* 0x000fe40007ffe0ff */
[----:B------:R-:W3:Y:S03]  /*0100*/  LDC.64 R4, c[0x0][0x218] ;  /* 0x00008600ff047b82 */ /* 0x000ee60000000a00 */
[----:B--2---:R-:W-:-:S06]  /*0110*/  IMAD.WIDE R2, R13, 0x4, R2 ;  /* 0x000000040d027825 */ /* 0x004fcc00078e0202 */
[----:B------:R-:W2:Y:S01]  /*0120*/  LDG.E.EL.64 R2, desc[UR4][R2.64] ;  /* 0x0000000402027981 */ /* 0x000ea2000c2e1b00 */
[----:B-1----:R-:W-:-:S06]  /*0130*/  IMAD.WIDE R6, R13, 0x4, R6 ;  /* 0x000000040d067825 */ /* 0x002fcc00078e0206 */
[----:B------:R-:W2:Y:S01]  /*0140*/  LDG.E.EL.64 R6, desc[UR4][R6.64] ;  /* 0x0000000406067981 */ /* 0x000ea2000c2e1b00 */
[----:B---3--:R-:W-:-:S06]  /*0150*/  IMAD.WIDE R4, R0, 0x4, R4 ;  /* 0x0000000400047825 */ /* 0x008fcc00078e0204 */
[----:B------:R-:W3:Y:S01]  /*0160*/  LDG.E.64 R4, desc[UR4][R4.64] ;  /* 0x0000000404047981 */ /* 0x000ee2000c1e1b00 */
[----:B----4-:R-:W-:-:S04]  /*0170*/  IMAD.WIDE R8, R13, 0x4, R8 ;  /* 0x000000040d087825 */ /* 0x010fc800078e0208 */
[----:B-----5:R-:W-:Y:S02]  /*0180*/  IMAD.WIDE R10, R13, 0x4, R10 ;  /* 0x000000040d0a7825 */ /* 0x020fe400078e020a */
[----:B------:R-:W4:Y:S04]  /*0190*/  LDG.E.EL.64 R8, desc[UR4][R8.64] ;  /* 0x0000000408087981 */ /* 0x000f28000c2e1b00 */
[----:B------:R-:W4:Y:S01]  /*01a0*/  LDG.E.EL.64 R10, desc[UR4][R10.64] ;  /* 0x000000040a0a7981 */ /* 0x000f22000c2e1b00 */
[----:B--2---:R-:W-:Y:S01]  /*01b0*/  FADD R2, R2, 9.9999997473787516356e-06 ;  /* 0x3727c5ac02027421 */ /* 0x004fe20000000000 */
[----:B------:R-:W-:-:S03]  /*01c0*/  FADD R3, R3, 9.9999997473787516356e-06 ;  /* 0x3727c5ac03037421 */ /* 0x000fc60000000000 */
[----:B------:R-:W1:Y:S08]  /*01d0*/  MUFU.SQRT R12, R2 ;  /* 0x00000002000c7308 */ /* 0x000e700000002000 */
[----:B------:R-:W2:Y:S01]  /*01e0*/  MUFU.SQRT R13, R3 ;  /* 0x00000003000d7308 */ /* 0x000ea20000002000 */
[C---:B-1----:R-:W-:Y:S02]  /*01f0*/  FSETP.GT.AND P0, PT, R12.reuse, 8.50705917302346158658e+37, PT ;  /* 0x7e8000000c00780b */ /* 0x042fe40003f04000 */
[----:B------:R-:W-:-:S02]  /*0200*/  FSETP.GEU.AND P2, PT, R12, 1.175494350822287508e-38, PT ;  /* 0x008000000c00780b */ /* 0x000fc40003f4e000 */
[C---:B--2---:R-:W-:Y:S02]  /*0210*/  FSETP.GT.AND P1, PT, R13.reuse, 8.50705917302346158658e+37, PT ;  /* 0x7e8000000d00780b */ /* 0x044fe40003f24000 */
[----:B------:R-:W-:-:S07]  /*0220*/  FSETP.GEU.AND P3, PT, R13, 1.175494350822287508e-38, PT ;  /* 0x008000000d00780b */ /* 0x000fce0003f6e000 */
[----:B------:R-:W-:Y:S01]  /*0230*/  @P0 FMUL R12, R12, 0.25 ;  /* 0x3e8000000c0c0820 */ /* 0x000fe20000400000 */
[----:B------:R-:W-:-:S03]  /*0240*/  HFMA2.MMA R2, -RZ, RZ, 1.625, 0 ;  /* 0x3e800000ff027435 */ /* 0x000fc600000001ff */
[----:B------:R-:W-:Y:S01]  /*0250*/  @!P2 FMUL R12, R12, 16777216 ;  /* 0x4b8000000c0ca820 */ /* 0x000fe20000400000 */
[----:B------:R-:W-:-:S04]  /*0260*/  @P1 FMUL R13, R13, 0.25 ;  /* 0x3e8000000d0d1820 */ /* 0x000fc80000400000 */
[----:B------:R-:W-:Y:S01]  /*0270*/  @!P3 FMUL R13, R13, 16777216 ;  /* 0x4b8000000d0db820 */ /* 0x000fe20000400000 */
[----:B------:R-:W1:Y:S01]  /*0280*/  MUFU.RCP R12, R12 ;  /* 0x0000000c000c7308 */ /* 0x000e620000001000 */
[----:B------:R-:W-:-:S07]  /*0290*/  FSEL R3, R2, 1, P0 ;  /* 0x3f80000002037808 */ /* 0x000fce0000000000 */
[----:B------:R-:W2:Y:S01]  /*02a0*/  MUFU.RCP R13, R13 ;  /* 0x0000000d000d7308 */ /* 0x000ea20000001000 */
[----:B------:R-:W-:Y:S01]  /*02b0*/  FSEL R2, R2, 1, P1 ;  /* 0x3f80000002027808 */ /* 0x000fe20000800000 */
[----:B------:R-:W-:Y:S01]  /*02c0*/  @!P2 FMUL R3, R3, 16777216 ;  /* 0x4b8000000303a820 */ /* 0x000fe20000400000 */
[----:B---3--:R-:W-:-:S03]  /*02d0*/  FADD R5, R5, -R7 ;  /* 0x8000000705057221 */ /* 0x008fc60000000000 */
[----:B------:R-:W-:Y:S01]  /*02e0*/  @!P3 FMUL R2, R2, 16777216 ;  /* 0x4b8000000202b820 */ /* 0x000fe20000400000 */
[----:B------:R-:W-:Y:S01]  /*02f0*/  FADD R4, R4, -R6 ;  /* 0x8000000604047221 */ /* 0x000fe20000000000 */
[----:B-1----:R-:W-:Y:S02]  /*0300*/  FMUL R7, R12, R3 ;  /* 0x000000030c077220 */ /* 0x002fe40000400000 */
[----:B--2---:R-:W-:Y:S02]  /*0310*/  FMUL R6, R13, R2 ;  /* 0x000000020d067220 */ /* 0x004fe40000400000 */
[----:B------:R-:W1:Y:S01]  /*0320*/  LDC.64 R2, c[0x0][0x210] ;  /* 0x00008400ff027b82 */ /* 0x000e620000000a00 */
[----:B------:R-:W-:Y:S01]  /*0330*/  FMUL R7, R4, R7 ;  /* 0x0000000704077220 */ /* 0x000fe20000400000 */
[----:B------:R-:W-:-:S03]  /*0340*/  FMUL R6, R5, R6 ;  /* 0x0000000605067220 */ /* 0x000fc60000400000 */
[----:B----4-:R-:W-:Y:S01]  /*0350*/  FFMA R8, R8, R7, R10 ;  /* 0x0000000708087223 */ /* 0x010fe2000000000a */
[----:B------:R-:W-:-:S04]  /*0360*/  FFMA R9, R9, R6, R11 ;  /* 0x0000000609097223 */ /* 0x000fc8000000000b */
[----:B------:R-:W-:Y:S02]  /*0370*/  FSETP.GT.AND P0, PT, R8, RZ, PT ;  /* 0x000000ff0800720b */ /* 0x000fe40003f04000 */
[----:B------:R-:W-:-:S11]  /*0380*/  FSETP.GT.AND P1, PT, R9, RZ, PT ;  /* 0x000000ff0900720b */ /* 0x000fd60003f24000 */
[----:B------:R-:W-:Y:S01]  /*0390*/  @!P0 FMUL R8, R8, 0.10000000149011611938 ;  /* 0x3dcccccd08088820 */ /* 0x000fe20000400000 */
[----:B-1----:R-:W-:-:S04]  /*03a0*/  IMAD.WIDE R2, R0, 0x4, R2 ;  /* 0x0000000400027825 */ /* 0x002fc800078e0202 */
[----:B------:R-:W-:-:S05]  /*03b0*/  @!P1 FMUL R9, R9, 0.10000000149011611938 ;  /* 0x3dcccccd09099820 */ /* 0x000fca0000400000 */
[----:B------:R-:W-:Y:S01]  /*03c0*/  STG.E.64 desc[UR4][R2.64], R8 ;  /* 0x0000000802007986 */ /* 0x000fe2000c101b04 */
[----:B------:R-:W-:Y:S05]  /*03d0*/  EXIT ;  /* 0x000000000000794d */ /* 0x000fea0003800000 */
.L_x_0:
[----:B------:R-:W-:-:S00]  /*03e0*/  BRA `(.L_x_0) ;  /* 0xfffffffc00fc7947 */ /* 0x000fc0000383ffff */
[----:B------:R-:W-:-:S00]  /*03f0*/  NOP ;  /* 0x0000000000007918 */ /* 0x000fc00000000000 */
        /* <DEDUP_REMOVED lines=8> */
.L_x_1:


//--------------------- .nv.global.init           --------------------------
	.section	.nv.global.init,"aw",@progbits
.nv.global.init:
	.type		_$_str,@object
	.size		_$_str,(_$_str_$_2 - _$_str)
_$_str:
        /*0000*/ 	.byte	0x5f, 0x5f, 0x43, 0x55, 0x44, 0x41, 0x5f, 0x46, 0x54, 0x5a, 0x00
	.type		_$_str_$_2,@object
	.size		_$_str_$_2,(.L_1 - _$_str_$_2)
_$_str_$_2:
        /*000b*/ 	.byte	0x5f, 0x5f, 0x43, 0x55, 0x44, 0x41, 0x5f, 0x50, 0x52, 0x45, 0x43, 0x5f, 0x53, 0x51, 0x52, 0x54
        /*001b*/ 	.byte	0x00
.L_1:


//--------------------- .nv.constant0.triton_poi_fused__native_batch_norm_legit_no_training_leaky_relu_38 --------------------------
	.section	.nv.constant0.triton_poi_fused__native_batch_norm_legit_no_training_leaky_relu_38,"a",@progbits
	.sectionflags	@""
	.align	4
.nv.constant0.triton_poi_fused__native_batch_norm_legit_no_training_leaky_relu_38:
	.zero		580
